//
// Generated by NVIDIA NVVM Compiler
//
// Compiler Build ID: CL-36424714
// Cuda compilation tools, release 13.0, V13.0.88
// Based on NVVM 20.0.0
//

.version 9.0
.target sm_100
.address_size 64

	// .globl	_Z23naive_attention_forwardPKfS0_Pfiiii

.visible .entry _Z23naive_attention_forwardPKfS0_Pfiiii(
	.param .u64 .ptr .align 1 _Z23naive_attention_forwardPKfS0_Pfiiii_param_0,
	.param .u64 .ptr .align 1 _Z23naive_attention_forwardPKfS0_Pfiiii_param_1,
	.param .u64 .ptr .align 1 _Z23naive_attention_forwardPKfS0_Pfiiii_param_2,
	.param .u32 _Z23naive_attention_forwardPKfS0_Pfiiii_param_3,
	.param .u32 _Z23naive_attention_forwardPKfS0_Pfiiii_param_4,
	.param .u32 _Z23naive_attention_forwardPKfS0_Pfiiii_param_5,
	.param .u32 _Z23naive_attention_forwardPKfS0_Pfiiii_param_6
)
{
	.reg .pred 	%p<11>;
	.reg .b32 	%r<69>;
	.reg .b32 	%f<112>;
	.reg .b64 	%rd<27>;

	ld.param.u64 	%rd6, [_Z23naive_attention_forwardPKfS0_Pfiiii_param_0];
	ld.param.u64 	%rd7, [_Z23naive_attention_forwardPKfS0_Pfiiii_param_1];
	ld.param.u64 	%rd5, [_Z23naive_attention_forwardPKfS0_Pfiiii_param_2];
	ld.param.u32 	%r34, [_Z23naive_attention_forwardPKfS0_Pfiiii_param_3];
	ld.param.u32 	%r31, [_Z23naive_attention_forwardPKfS0_Pfiiii_param_4];
	ld.param.u32 	%r32, [_Z23naive_attention_forwardPKfS0_Pfiiii_param_5];
	ld.param.u32 	%r33, [_Z23naive_attention_forwardPKfS0_Pfiiii_param_6];
	cvta.to.global.u64 	%rd1, %rd7;
	cvta.to.global.u64 	%rd2, %rd6;
	mov.u32 	%r35, %ctaid.x;
	mov.u32 	%r36, %ntid.x;
	mov.u32 	%r37, %tid.x;
	mad.lo.s32 	%r1, %r35, %r36, %r37;
	mul.lo.s32 	%r38, %r31, %r34;
	mul.lo.s32 	%r39, %r38, %r32;
	mul.lo.s32 	%r40, %r39, %r32;
	setp.ge.s32 	%p1, %r1, %r40;
	@%p1 bra 	$L__BB0_15;
	mul.lo.s32 	%r41, %r32, %r32;
	mul.lo.s32 	%r42, %r41, %r31;
	div.s32 	%r43, %r1, %r42;
	mul.lo.s32 	%r44, %r43, %r42;
	sub.s32 	%r45, %r1, %r44;
	div.s32 	%r46, %r45, %r41;
	mul.lo.s32 	%r47, %r46, %r41;
	sub.s32 	%r48, %r45, %r47;
	div.s32 	%r49, %r48, %r32;
	mul.lo.s32 	%r50, %r49, %r32;
	sub.s32 	%r2, %r48, %r50;
	mad.lo.s32 	%r51, %r43, %r31, %r46;
	mul.lo.s32 	%r52, %r51, %r32;
	add.s32 	%r3, %r52, %r49;
	mul.lo.s32 	%r4, %r3, %r33;
	add.s32 	%r53, %r2, %r52;
	mul.lo.s32 	%r5, %r53, %r33;
	setp.lt.s32 	%p2, %r33, 1;
	mov.f32 	%f111, 0f00000000;
	@%p2 bra 	$L__BB0_14;
	and.b32  	%r6, %r33, 15;
	setp.lt.u32 	%p3, %r33, 16;
	mov.f32 	%f111, 0f00000000;
	mov.b32 	%r64, 0;
	@%p3 bra 	$L__BB0_5;
	and.b32  	%r64, %r33, 2147483632;
	neg.s32 	%r62, %r64;
	add.s64 	%rd3, %rd2, 32;
	add.s64 	%rd4, %rd1, 32;
	mov.f32 	%f111, 0f00000000;
	mov.u32 	%r60, %r5;
	mov.u32 	%r61, %r4;
$L__BB0_4:
	.pragma "nounroll";
	mul.wide.s32 	%rd8, %r61, 4;
	add.s64 	%rd9, %rd3, %rd8;
	mul.wide.s32 	%rd10, %r60, 4;
	add.s64 	%rd11, %rd4, %rd10;
	ld.global.nc.f32 	%f18, [%rd9+-32];
	ld.global.nc.f32 	%f19, [%rd11+-32];
	fma.rn.f32 	%f20, %f18, %f19, %f111;
	ld.global.nc.f32 	%f21, [%rd9+-28];
	ld.global.nc.f32 	%f22, [%rd11+-28];
	fma.rn.f32 	%f23, %f21, %f22, %f20;
	ld.global.nc.f32 	%f24, [%rd9+-24];
	ld.global.nc.f32 	%f25, [%rd11+-24];
	fma.rn.f32 	%f26, %f24, %f25, %f23;
	ld.global.nc.f32 	%f27, [%rd9+-20];
	ld.global.nc.f32 	%f28, [%rd11+-20];
	fma.rn.f32 	%f29, %f27, %f28, %f26;
	ld.global.nc.f32 	%f30, [%rd9+-16];
	ld.global.nc.f32 	%f31, [%rd11+-16];
	fma.rn.f32 	%f32, %f30, %f31, %f29;
	ld.global.nc.f32 	%f33, [%rd9+-12];
	ld.global.nc.f32 	%f34, [%rd11+-12];
	fma.rn.f32 	%f35, %f33, %f34, %f32;
	ld.global.nc.f32 	%f36, [%rd9+-8];
	ld.global.nc.f32 	%f37, [%rd11+-8];
	fma.rn.f32 	%f38, %f36, %f37, %f35;
	ld.global.nc.f32 	%f39, [%rd9+-4];
	ld.global.nc.f32 	%f40, [%rd11+-4];
	fma.rn.f32 	%f41, %f39, %f40, %f38;
	ld.global.nc.f32 	%f42, [%rd9];
	ld.global.nc.f32 	%f43, [%rd11];
	fma.rn.f32 	%f44, %f42, %f43, %f41;
	ld.global.nc.f32 	%f45, [%rd9+4];
	ld.global.nc.f32 	%f46, [%rd11+4];
	fma.rn.f32 	%f47, %f45, %f46, %f44;
	ld.global.nc.f32 	%f48, [%rd9+8];
	ld.global.nc.f32 	%f49, [%rd11+8];
	fma.rn.f32 	%f50, %f48, %f49, %f47;
	ld.global.nc.f32 	%f51, [%rd9+12];
	ld.global.nc.f32 	%f52, [%rd11+12];
	fma.rn.f32 	%f53, %f51, %f52, %f50;
	ld.global.nc.f32 	%f54, [%rd9+16];
	ld.global.nc.f32 	%f55, [%rd11+16];
	fma.rn.f32 	%f56, %f54, %f55, %f53;
	ld.global.nc.f32 	%f57, [%rd9+20];
	ld.global.nc.f32 	%f58, [%rd11+20];
	fma.rn.f32 	%f59, %f57, %f58, %f56;
	ld.global.nc.f32 	%f60, [%rd9+24];
	ld.global.nc.f32 	%f61, [%rd11+24];
	fma.rn.f32 	%f62, %f60, %f61, %f59;
	ld.global.nc.f32 	%f63, [%rd9+28];
	ld.global.nc.f32 	%f64, [%rd11+28];
	fma.rn.f32 	%f111, %f63, %f64, %f62;
	add.s32 	%r62, %r62, 16;
	add.s32 	%r61, %r61, 16;
	add.s32 	%r60, %r60, 16;
	setp.ne.s32 	%p4, %r62, 0;
	@%p4 bra 	$L__BB0_4;
$L__BB0_5:
	setp.eq.s32 	%p5, %r6, 0;
	@%p5 bra 	$L__BB0_14;
	and.b32  	%r16, %r33, 7;
	setp.lt.u32 	%p6, %r6, 8;
	@%p6 bra 	$L__BB0_8;
	add.s32 	%r55, %r64, %r4;
	mul.wide.s32 	%rd12, %r55, 4;
	add.s64 	%rd13, %rd2, %rd12;
	ld.global.nc.f32 	%f66, [%rd13];
	add.s32 	%r56, %r64, %r5;
	mul.wide.s32 	%rd14, %r56, 4;
	add.s64 	%rd15, %rd1, %rd14;
	ld.global.nc.f32 	%f67, [%rd15];
	fma.rn.f32 	%f68, %f66, %f67, %f111;
	ld.global.nc.f32 	%f69, [%rd13+4];
	ld.global.nc.f32 	%f70, [%rd15+4];
	fma.rn.f32 	%f71, %f69, %f70, %f68;
	ld.global.nc.f32 	%f72, [%rd13+8];
	ld.global.nc.f32 	%f73, [%rd15+8];
	fma.rn.f32 	%f74, %f72, %f73, %f71;
	ld.global.nc.f32 	%f75, [%rd13+12];
	ld.global.nc.f32 	%f76, [%rd15+12];
	fma.rn.f32 	%f77, %f75, %f76, %f74;
	ld.global.nc.f32 	%f78, [%rd13+16];
	ld.global.nc.f32 	%f79, [%rd15+16];
	fma.rn.f32 	%f80, %f78, %f79, %f77;
	ld.global.nc.f32 	%f81, [%rd13+20];
	ld.global.nc.f32 	%f82, [%rd15+20];
	fma.rn.f32 	%f83, %f81, %f82, %f80;
	ld.global.nc.f32 	%f84, [%rd13+24];
	ld.global.nc.f32 	%f85, [%rd15+24];
	fma.rn.f32 	%f86, %f84, %f85, %f83;
	ld.global.nc.f32 	%f87, [%rd13+28];
	ld.global.nc.f32 	%f88, [%rd15+28];
	fma.rn.f32 	%f111, %f87, %f88, %f86;
	add.s32 	%r64, %r64, 8;
$L__BB0_8:
	setp.eq.s32 	%p7, %r16, 0;
	@%p7 bra 	$L__BB0_14;
	and.b32  	%r19, %r33, 3;
	setp.lt.u32 	%p8, %r16, 4;
	@%p8 bra 	$L__BB0_11;
	add.s32 	%r57, %r64, %r4;
	mul.wide.s32 	%rd16, %r57, 4;
	add.s64 	%rd17, %rd2, %rd16;
	ld.global.nc.f32 	%f90, [%rd17];
	add.s32 	%r58, %r64, %r5;
	mul.wide.s32 	%rd18, %r58, 4;
	add.s64 	%rd19, %rd1, %rd18;
	ld.global.nc.f32 	%f91, [%rd19];
	fma.rn.f32 	%f92, %f90, %f91, %f111;
	ld.global.nc.f32 	%f93, [%rd17+4];
	ld.global.nc.f32 	%f94, [%rd19+4];
	fma.rn.f32 	%f95, %f93, %f94, %f92;
	ld.global.nc.f32 	%f96, [%rd17+8];
	ld.global.nc.f32 	%f97, [%rd19+8];
	fma.rn.f32 	%f98, %f96, %f97, %f95;
	ld.global.nc.f32 	%f99, [%rd17+12];
	ld.global.nc.f32 	%f100, [%rd19+12];
	fma.rn.f32 	%f111, %f99, %f100, %f98;
	add.s32 	%r64, %r64, 4;
$L__BB0_11:
	setp.eq.s32 	%p9, %r19, 0;
	@%p9 bra 	$L__BB0_14;
	add.s32 	%r68, %r64, %r5;
	add.s32 	%r67, %r64, %r4;
	neg.s32 	%r66, %r19;
$L__BB0_13:
	.pragma "nounroll";
	mul.wide.s32 	%rd20, %r68, 4;
	add.s64 	%rd21, %rd1, %rd20;
	mul.wide.s32 	%rd22, %r67, 4;
	add.s64 	%rd23, %rd2, %rd22;
	ld.global.nc.f32 	%f101, [%rd23];
	ld.global.nc.f32 	%f102, [%rd21];
	fma.rn.f32 	%f111, %f101, %f102, %f111;
	add.s32 	%r68, %r68, 1;
	add.s32 	%r67, %r67, 1;
	add.s32 	%r66, %r66, 1;
	setp.ne.s32 	%p10, %r66, 0;
	@%p10 bra 	$L__BB0_13;
$L__BB0_14:
	mad.lo.s32 	%r59, %r3, %r32, %r2;
	cvta.to.global.u64 	%rd24, %rd5;
	mul.wide.s32 	%rd25, %r59, 4;
	add.s64 	%rd26, %rd24, %rd25;
	st.global.f32 	[%rd26], %f111;
$L__BB0_15:
	ret;

}


// ===== COMPILED SASS (sm_100) =====

	.target	sm_100

	.elftype	@"ET_EXEC"


//--------------------- .note.nv.tkinfo           --------------------------
	.section	.note.nv.tkinfo,"",@"SHT_NOTE"
	.sectionflags	@"SHF_NOTE_NV_TKINFO"
	.tkinfo
        /*0018*/ 	.word	0x00000002
        /*0030*/ 	.string	""
        /*0030*/ 	.string	"ptxas"
        /*0030*/ 	.string	"Cuda compilation tools, release 13.0, V13.0.88"
        /*0030*/ 	.string	"Build cuda_13.0.r13.0/compiler.36424714_0"
        /*0030*/ 	.string	"-arch sm_100 -m 64 "



//--------------------- .note.nv.cuinfo           --------------------------
	.section	.note.nv.cuinfo,"",@"SHT_NOTE"
	.sectionflags	@"SHF_NOTE_NV_CUINFO"
        /*0018*/ 	.short	0x0002
        /*001a*/ 	.short	0x0064
        /*001c*/ 	.short	0x0082
	.zero		2


//--------------------- .nv.info                  --------------------------
	.section	.nv.info,"",@"SHT_CUDA_INFO"
	.align	4


	//----- nvinfo : EIATTR_REGCOUNT
	.align		4
        /*0000*/ 	.byte	0x04, 0x2f
        /*0002*/ 	.short	(.L_1 - .L_0)
	.align		4
.L_0:
        /*0004*/ 	.word	index@(_Z23naive_attention_forwardPKfS0_Pfiiii)
        /*0008*/ 	.word	0x0000001f


	//----- nvinfo : EIATTR_FRAME_SIZE
	.align		4
.L_1:
        /*000c*/ 	.byte	0x04, 0x11
        /*000e*/ 	.short	(.L_3 - .L_2)
	.align		4
.L_2:
        /*0010*/ 	.word	index@(_Z23naive_attention_forwardPKfS0_Pfiiii)
        /*0014*/ 	.word	0x00000000


	//----- nvinfo : EIATTR_MIN_STACK_SIZE
	.align		4
.L_3:
        /*0018*/ 	.byte	0x04, 0x12
        /*001a*/ 	.short	(.L_5 - .L_4)
	.align		4
.L_4:
        /*001c*/ 	.word	index@(_Z23naive_attention_forwardPKfS0_Pfiiii)
        /*0020*/ 	.word	0x00000000
.L_5:


//--------------------- .nv.compat                --------------------------
	.section	.nv.compat,"",@"SHT_CUDA_COMPAT_INFO"
	.align	4
        /*0000*/ 	.byte	0x02, 0x09, 0x00, 0x00, 0x02, 0x02, 0x01, 0x00, 0x02, 0x05, 0x05, 0x00, 0x03, 0x07, 0x01, 0x01
        /*0010*/ 	.byte	0x02, 0x03, 0x00, 0x00, 0x02, 0x06, 0x01, 0x00, 0x04, 0x0b, 0x08, 0x00, 0x09, 0x00, 0x00, 0x00
        /*0020*/ 	.byte	0x00, 0x00, 0x00, 0x00


//--------------------- .nv.info._Z23naive_attention_forwardPKfS0_Pfiiii --------------------------
	.section	.nv.info._Z23naive_attention_forwardPKfS0_Pfiiii,"",@"SHT_CUDA_INFO"
	.sectionflags	@""
	.align	4


	//----- nvinfo : EIATTR_CUDA_API_VERSION
	.align		4
        /*0000*/ 	.byte	0x04, 0x37
        /*0002*/ 	.short	(.L_7 - .L_6)
.L_6:
        /*0004*/ 	.word	0x00000082


	//----- nvinfo : EIATTR_KPARAM_INFO
	.align		4
.L_7:
        /*0008*/ 	.byte	0x04, 0x17
        /*000a*/ 	.short	(.L_9 - .L_8)
.L_8:
        /*000c*/ 	.word	0x00000000
        /*0010*/ 	.short	0x0006
        /*0012*/ 	.short	0x0024
        /*0014*/ 	.byte	0x00, 0xf0, 0x11, 0x00


	//----- nvinfo : EIATTR_KPARAM_INFO
	.align		4
.L_9:
        /*0018*/ 	.byte	0x04, 0x17
        /*001a*/ 	.short	(.L_11 - .L_10)
.L_10:
        /*001c*/ 	.word	0x00000000
        /*0020*/ 	.short	0x0005
        /*0022*/ 	.short	0x0020
        /*0024*/ 	.byte	0x00, 0xf0, 0x11, 0x00


	//----- nvinfo : EIATTR_KPARAM_INFO
	.align		4
.L_11:
        /*0028*/ 	.byte	0x04, 0x17
        /*002a*/ 	.short	(.L_13 - .L_12)
.L_12:
        /*002c*/ 	.word	0x00000000
        /*0030*/ 	.short	0x0004
        /*0032*/ 	.short	0x001c
        /*0034*/ 	.byte	0x00, 0xf0, 0x11, 0x00


	//----- nvinfo : EIATTR_KPARAM_INFO
	.align		4
.L_13:
        /*0038*/ 	.byte	0x04, 0x17
        /*003a*/ 	.short	(.L_15 - .L_14)
.L_14:
        /*003c*/ 	.word	0x00000000
        /*0040*/ 	.short	0x0003
        /*0042*/ 	.short	0x0018
        /*0044*/ 	.byte	0x00, 0xf0, 0x11, 0x00


	//----- nvinfo : EIATTR_KPARAM_INFO
	.align		4
.L_15:
        /*0048*/ 	.byte	0x04, 0x17
        /*004a*/ 	.short	(.L_17 - .L_16)
.L_16:
        /*004c*/ 	.word	0x00000000
        /*0050*/ 	.short	0x0002
        /*0052*/ 	.short	0x0010
        /*0054*/ 	.byte	0x00, 0xf5, 0x21, 0x00


	//----- nvinfo : EIATTR_KPARAM_INFO
	.align		4
.L_17:
        /*0058*/ 	.byte	0x04, 0x17
        /*005a*/ 	.short	(.L_19 - .L_18)
.L_18:
        /*005c*/ 	.word	0x00000000
        /*0060*/ 	.short	0x0001
        /*0062*/ 	.short	0x0008
        /*0064*/ 	.byte	0x00, 0xf5, 0x21, 0x00


	//----- nvinfo : EIATTR_KPARAM_INFO
	.align		4
.L_19:
        /*0068*/ 	.byte	0x04, 0x17
        /*006a*/ 	.short	(.L_21 - .L_20)
.L_20:
        /*006c*/ 	.word	0x00000000
        /*0070*/ 	.short	0x0000
        /*0072*/ 	.short	0x0000
        /*0074*/ 	.byte	0x00, 0xf5, 0x21, 0x00


	//----- nvinfo : EIATTR_SPARSE_MMA_MASK
	.align		4
.L_21:
        /*0078*/ 	.byte	0x03, 0x50
        /*007a*/ 	.short	0x0000


	//----- nvinfo : EIATTR_MAXREG_COUNT
	.align		4
        /*007c*/ 	.byte	0x03, 0x1b
        /*007e*/ 	.short	0x00ff


	//----- nvinfo : EIATTR_MERCURY_ISA_VERSION
	.align		4
        /*0080*/ 	.byte	0x03, 0x5f
        /*0082*/ 	.short	0x0101


	//----- nvinfo : EIATTR_VRC_CTA_INIT_COUNT
	.align		4
        /*0084*/ 	.byte	0x02, 0x4a
	.zero		1
	.zero		1


	//----- nvinfo : EIATTR_EXIT_INSTR_OFFSETS
	.align		4
        /*0088*/ 	.byte	0x04, 0x1c
        /*008a*/ 	.short	(.L_23 - .L_22)


	//   ....[0]....
.L_22:
        /*008c*/ 	.word	0x000000b0


	//   ....[1]....
        /*0090*/ 	.word	0x00001030


	//----- nvinfo : EIATTR_CBANK_PARAM_SIZE
	.align		4
.L_23:
        /*0094*/ 	.byte	0x03, 0x19
        /*0096*/ 	.short	0x0028


	//----- nvinfo : EIATTR_PARAM_CBANK
	.align		4
        /*0098*/ 	.byte	0x04, 0x0a
        /*009a*/ 	.short	(.L_25 - .L_24)
	.align		4
.L_24:
        /*009c*/ 	.word	index@(.nv.constant0._Z23naive_attention_forwardPKfS0_Pfiiii)
        /*00a0*/ 	.short	0x0380
        /*00a2*/ 	.short	0x0028


	//----- nvinfo : EIATTR_SW_WAR
	.align		4
.L_25:
        /*00a4*/ 	.byte	0x04, 0x36
        /*00a6*/ 	.short	(.L_27 - .L_26)
.L_26:
        /*00a8*/ 	.word	0x00000008
.L_27:


//--------------------- .nv.callgraph             --------------------------
	.section	.nv.callgraph,"",@"SHT_CUDA_CALLGRAPH"
	.align	4
	.sectionentsize	8
	.align		4
        /*0000*/ 	.word	0x00000000
	.align		4
        /*0004*/ 	.word	0xffffffff
	.align		4
        /*0008*/ 	.word	0x00000000
	.align		4
        /*000c*/ 	.word	0xfffffffe
	.align		4
        /*0010*/ 	.word	0x00000000
	.align		4
        /*0014*/ 	.word	0xfffffffd
	.align		4
        /*0018*/ 	.word	0x00000000
	.align		4
        /*001c*/ 	.word	0xfffffffc


//--------------------- .text._Z23naive_attention_forwardPKfS0_Pfiiii --------------------------
	.section	.text._Z23naive_attention_forwardPKfS0_Pfiiii,"ax",@progbits
	.align	128
        .global         _Z23naive_attention_forwardPKfS0_Pfiiii
        .type           _Z23naive_attention_forwardPKfS0_Pfiiii,@function
        .size           _Z23naive_attention_forwardPKfS0_Pfiiii,(.L_x_7 - _Z23naive_attention_forwardPKfS0_Pfiiii)
        .other          _Z23naive_attention_forwardPKfS0_Pfiiii,@"STO_CUDA_ENTRY STV_DEFAULT"
_Z23naive_attention_forwardPKfS0_Pfiiii:
.text._Z23naive_attention_forwardPKfS0_Pfiiii:
[----:B------:R-:W-:Y:S01]  /*0000*/  LDC R1, c[0x0][0x37c] ;  /* 0x0000df00ff017b82 */ /* 0x000fe20000000800 */
[----:B------:R-:W0:Y:S07]  /*0010*/  S2R R5, SR_TID.X ;  /* 0x0000000000057919 */ /* 0x000e2e0000002100 */
[----:B------:R-:W1:Y:S01]  /*0020*/  LDC R0, c[0x0][0x3a0] ;  /* 0x0000e800ff007b82 */ /* 0x000e620000000800 */
[----:B------:R-:W2:Y:S07]  /*0030*/  LDCU.64 UR4, c[0x0][0x398] ;  /* 0x00007300ff0477ac */ /* 0x000eae0008000a00 */
[----:B------:R-:W0:Y:S08]  /*0040*/  S2UR UR6, SR_CTAID.X ;  /* 0x00000000000679c3 */ /* 0x000e300000002500 */
[----:B------:R-:W0:Y:S01]  /*0050*/  LDC R4, c[0x0][0x360] ;  /* 0x0000d800ff047b82 */ /* 0x000e220000000800 */
[----:B--2---:R-:W-:-:S06]  /*0060*/  UIMAD UR4, UR5, UR4, URZ ;  /* 0x00000004050472a4 */ /* 0x004fcc000f8e02ff */
[----:B-1----:R-:W-:-:S04]  /*0070*/  IMAD R3, R0, UR4, RZ ;  /* 0x0000000400037c24 */ /* 0x002fc8000f8e02ff */
[----:B------:R-:W-:Y:S02]  /*0080*/  IMAD R3, R3, R0, RZ ;  /* 0x0000000003037224 */ /* 0x000fe400078e02ff */
[----:B0-----:R-:W-:-:S05]  /*0090*/  IMAD R4, R4, UR6, R5 ;  /* 0x0000000604047c24 */ /* 0x001fca000f8e0205 */
[----:B------:R-:W-:-:S13]  /*00a0*/  ISETP.GE.AND P0, PT, R4, R3, PT ;  /* 0x000000030400720c */ /* 0x000fda0003f06270 */
[----:B------:R-:W-:Y:S05]  /*00b0*/  @P0 EXIT ;  /* 0x000000000000094d */ /* 0x000fea0003800000 */
[----:B------:R-:W-:Y:S01]  /*00c0*/  IMAD R2, R0, R0, RZ ;  /* 0x0000000000027224 */ /* 0x000fe200078e02ff */
[----:B------:R-:W-:Y:S01]  /*00d0*/  IABS R12, R4 ;  /* 0x00000004000c7213 */ /* 0x000fe20000000000 */
[----:B------:R-:W0:Y:S02]  /*00e0*/  LDCU UR9, c[0x0][0x3a4] ;  /* 0x00007480ff0977ac */ /* 0x000e240008000800 */
[----:B------:R-:W-:Y:S01]  /*00f0*/  IMAD R5, R2, UR5, RZ ;  /* 0x0000000502057c24 */ /* 0x000fe2000f8e02ff */
[----:B------:R-:W1:Y:S04]  /*0100*/  LDCU.64 UR16, c[0x0][0x358] ;  /* 0x00006b00ff1077ac */ /* 0x000e680008000a00 */
[-C--:B------:R-:W-:Y:S02]  /*0110*/  IABS R8, R5.reuse ;  /* 0x0000000500087213 */ /* 0x080fe40000000000 */
[----:B------:R-:W-:-:S02]  /*0120*/  IABS R10, R5 ;  /* 0x00000005000a7213 */ /* 0x000fc40000000000 */
[----:B------:R-:W2:Y:S01]  /*0130*/  I2F.RP R3, R8 ;  /* 0x0000000800037306 */ /* 0x000ea20000209400 */
[----:B0-----:R-:W-:-:S07]  /*0140*/  UISETP.GE.AND UP0, UPT, UR9, 0x1, UPT ;  /* 0x000000010900788c */ /* 0x001fce000bf06270 */
[----:B--2---:R-:W0:Y:S02]  /*0150*/  MUFU.RCP R3, R3 ;  /* 0x0000000300037308 */ /* 0x004e240000001000 */
[----:B0-----:R-:W-:-:S06]  /*0160*/  IADD3 R6, PT, PT, R3, 0xffffffe, RZ ;  /* 0x0ffffffe03067810 */ /* 0x001fcc0007ffe0ff */
[----:B------:R0:W2:Y:S02]  /*0170*/  F2I.FTZ.U32.TRUNC.NTZ R7, R6 ;  /* 0x0000000600077305 */ /* 0x0000a4000021f000 */
[----:B0-----:R-:W-:Y:S01]  /*0180*/  HFMA2 R6, -RZ, RZ, 0, 0 ;  /* 0x00000000ff067431 */ /* 0x001fe200000001ff */
[----:B--2---:R-:W-:-:S05]  /*0190*/  IADD3 R9, PT, PT, RZ, -R7, RZ ;  /* 0x80000007ff097210 */ /* 0x004fca0007ffe0ff */
[----:B------:R-:W-:-:S04]  /*01a0*/  IMAD R9, R9, R8, RZ ;  /* 0x0000000809097224 */ /* 0x000fc800078e02ff */
[----:B------:R-:W-:Y:S01]  /*01b0*/  IMAD.HI.U32 R7, R7, R9, R6 ;  /* 0x0000000907077227 */ /* 0x000fe200078e0006 */
[----:B------:R-:W-:Y:S02]  /*01c0*/  IABS R6, R2 ;  /* 0x0000000200067213 */ /* 0x000fe40000000000 */
[----:B------:R-:W-:Y:S02]  /*01d0*/  IADD3 R9, PT, PT, RZ, -R10, RZ ;  /* 0x8000000aff097210 */ /* 0x000fe40007ffe0ff */
[----:B------:R-:W0:Y:S01]  /*01e0*/  I2F.RP R10, R6 ;  /* 0x00000006000a7306 */ /* 0x000e220000209400 */
[----:B------:R-:W-:-:S04]  /*01f0*/  IMAD.HI.U32 R3, R7, R12, RZ ;  /* 0x0000000c07037227 */ /* 0x000fc800078e00ff */
[----:B------:R-:W-:Y:S02]  /*0200*/  IMAD R7, R3, R9, R12 ;  /* 0x0000000903077224 */ /* 0x000fe400078e020c */
[----:B------:R-:W-:-:S03]  /*0210*/  HFMA2 R12, -RZ, RZ, 0, 0 ;  /* 0x00000000ff0c7431 */ /* 0x000fc600000001ff */
[----:B------:R-:W-:Y:S01]  /*0220*/  ISETP.GT.U32.AND P2, PT, R8, R7, PT ;  /* 0x000000070800720c */ /* 0x000fe20003f44070 */
[----:B0-----:R-:W0:-:S12]  /*0230*/  MUFU.RCP R10, R10 ;  /* 0x0000000a000a7308 */ /* 0x001e180000001000 */
[-C--:B------:R-:W-:Y:S02]  /*0240*/  @!P2 IADD3 R7, PT, PT, R7, -R8.reuse, RZ ;  /* 0x800000080707a210 */ /* 0x080fe40007ffe0ff */
[----:B------:R-:W-:Y:S02]  /*0250*/  @!P2 IADD3 R3, PT, PT, R3, 0x1, RZ ;  /* 0x000000010303a810 */ /* 0x000fe40007ffe0ff */
[----:B------:R-:W-:Y:S02]  /*0260*/  ISETP.GE.U32.AND P0, PT, R7, R8, PT ;  /* 0x000000080700720c */ /* 0x000fe40003f06070 */
[----:B------:R-:W-:Y:S02]  /*0270*/  LOP3.LUT R7, R4, R5, RZ, 0x3c, !PT ;  /* 0x0000000504077212 */ /* 0x000fe400078e3cff */
[----:B------:R-:W-:Y:S02]  /*0280*/  ISETP.NE.AND P2, PT, R5, RZ, PT ;  /* 0x000000ff0500720c */ /* 0x000fe40003f45270 */
[----:B------:R-:W-:-:S02]  /*0290*/  ISETP.GE.AND P1, PT, R7, RZ, PT ;  /* 0x000000ff0700720c */ /* 0x000fc40003f26270 */
[----:B0-----:R-:W-:-:S04]  /*02a0*/  IADD3 R8, PT, PT, R10, 0xffffffe, RZ ;  /* 0x0ffffffe0a087810 */ /* 0x001fc80007ffe0ff */
[----:B------:R0:W2:Y:S01]  /*02b0*/  F2I.FTZ.U32.TRUNC.NTZ R9, R8 ;  /* 0x0000000800097305 */ /* 0x0000a2000021f000 */
[----:B------:R-:W-:-:S06]  /*02c0*/  @P0 VIADD R3, R3, 0x1 ;  /* 0x0000000103030836 */ /* 0x000fcc0000000000 */
[----:B------:R-:W-:Y:S02]  /*02d0*/  @!P1 IADD3 R3, PT, PT, -R3, RZ, RZ ;  /* 0x000000ff03039210 */ /* 0x000fe40007ffe1ff */
[----:B------:R-:W-:Y:S02]  /*02e0*/  @!P2 LOP3.LUT R3, RZ, R5, RZ, 0x33, !PT ;  /* 0x00000005ff03a212 */ /* 0x000fe400078e33ff */
[----:B0-----:R-:W-:Y:S02]  /*02f0*/  MOV R8, RZ ;  /* 0x000000ff00087202 */ /* 0x001fe40000000f00 */
[----:B------:R-:W-:Y:S02]  /*0300*/  IADD3 R7, PT, PT, -R3, RZ, RZ ;  /* 0x000000ff03077210 */ /* 0x000fe40007ffe1ff */
[----:B--2---:R-:W-:-:S03]  /*0310*/  IADD3 R13, PT, PT, RZ, -R9, RZ ;  /* 0x80000009ff0d7210 */ /* 0x004fc60007ffe0ff */
[----:B------:R-:W-:Y:S01]  /*0320*/  IMAD R11, R5, R7, R4 ;  /* 0x00000007050b7224 */ /* 0x000fe200078e0204 */
[----:B------:R-:W-:Y:S01]  /*0330*/  IABS R7, R2 ;  /* 0x0000000200077213 */ /* 0x000fe20000000000 */
[----:B------:R-:W-:-:S03]  /*0340*/  IMAD R5, R13, R6, RZ ;  /* 0x000000060d057224 */ /* 0x000fc600078e02ff */
[----:B------:R-:W-:Y:S01]  /*0350*/  IABS R4, R11 ;  /* 0x0000000b00047213 */ /* 0x000fe20000000000 */
[----:B------:R-:W-:Y:S01]  /*0360*/  IMAD.HI.U32 R8, R9, R5, R8 ;  /* 0x0000000509087227 */ /* 0x000fe200078e0008 */
[----:B------:R-:W-:Y:S02]  /*0370*/  IABS R9, R0 ;  /* 0x0000000000097213 */ /* 0x000fe40000000000 */
[----:B------:R-:W-:Y:S02]  /*0380*/  MOV R5, R4 ;  /* 0x0000000400057202 */ /* 0x000fe40000000f00 */
[----:B------:R-:W-:Y:S01]  /*0390*/  IADD3 R7, PT, PT, RZ, -R7, RZ ;  /* 0x80000007ff077210 */ /* 0x000fe20007ffe0ff */
[----:B------:R-:W-:Y:S02]  /*03a0*/  IMAD.MOV.U32 R4, RZ, RZ, R9 ;  /* 0x000000ffff047224 */ /* 0x000fe400078e0009 */
[----:B------:R-:W-:Y:S02]  /*03b0*/  IMAD.HI.U32 R8, R8, R5, RZ ;  /* 0x0000000508087227 */ /* 0x000fe400078e00ff */
[----:B------:R-:W0:Y:S02]  /*03c0*/  I2F.RP R9, R4 ;  /* 0x0000000400097306 */ /* 0x000e240000209400 */
[----:B------:R-:W-:-:S05]  /*03d0*/  IMAD R5, R8, R7, R5 ;  /* 0x0000000708057224 */ /* 0x000fca00078e0205 */
        /* <DEDUP_REMOVED lines=10> */
[----:B------:R-:W-:-:S06]  /*0480*/  @P0 IADD3 R8, PT, PT, R8, 0x1, RZ ;  /* 0x0000000108080810 */ /* 0x000fcc0007ffe0ff */
[----:B------:R-:W-:Y:S02]  /*0490*/  @!P1 IADD3 R8, PT, PT, -R8, RZ, RZ ;  /* 0x000000ff08089210 */ /* 0x000fe40007ffe1ff */
[----:B------:R-:W-:Y:S01]  /*04a0*/  @!P2 LOP3.LUT R8, RZ, R2, RZ, 0x33, !PT ;  /* 0x00000002ff08a212 */ /* 0x000fe200078e33ff */
[----:B0-----:R-:W-:-:S04]  /*04b0*/  HFMA2 R6, -RZ, RZ, 0, 0 ;  /* 0x00000000ff067431 */ /* 0x001fc800000001ff */
[--C-:B------:R-:W-:Y:S01]  /*04c0*/  IMAD.MOV R5, RZ, RZ, -R8.reuse ;  /* 0x000000ffff057224 */ /* 0x100fe200078e0a08 */
[----:B--2---:R-:W-:Y:S01]  /*04d0*/  IADD3 R9, PT, PT, RZ, -R7, RZ ;  /* 0x80000007ff097210 */ /* 0x004fe20007ffe0ff */
[----:B------:R-:W-:Y:S02]  /*04e0*/  IMAD R3, R3, UR5, R8 ;  /* 0x0000000503037c24 */ /* 0x000fe4000f8e0208 */
[----:B------:R-:W-:Y:S02]  /*04f0*/  IMAD R11, R2, R5, R11 ;  /* 0x00000005020b7224 */ /* 0x000fe400078e020b */
[----:B------:R-:W-:-:S03]  /*0500*/  IMAD R5, R9, R4, RZ ;  /* 0x0000000409057224 */ /* 0x000fc600078e02ff */
[----:B------:R-:W-:Y:S01]  /*0510*/  IABS R2, R11 ;  /* 0x0000000b00027213 */ /* 0x000fe20000000000 */
[----:B------:R-:W-:-:S03]  /*0520*/  IMAD.HI.U32 R6, R7, R5, R6 ;  /* 0x0000000507067227 */ /* 0x000fc600078e0006 */
[----:B------:R-:W-:-:S05]  /*0530*/  MOV R5, R2 ;  /* 0x0000000200057202 */ /* 0x000fca0000000f00 */
[----:B------:R-:W-:-:S05]  /*0540*/  IMAD.HI.U32 R6, R6, R5, RZ ;  /* 0x0000000506067227 */ /* 0x000fca00078e00ff */
[----:B------:R-:W-:-:S05]  /*0550*/  IADD3 R2, PT, PT, -R6, RZ, RZ ;  /* 0x000000ff06027210 */ /* 0x000fca0007ffe1ff */
[----:B------:R-:W-:Y:S01]  /*0560*/  IMAD R5, R4, R2, R5 ;  /* 0x0000000204057224 */ /* 0x000fe200078e0205 */
[----:B------:R-:W-:-:S04]  /*0570*/  LOP3.LUT R2, R11, R0, RZ, 0x3c, !PT ;  /* 0x000000000b027212 */ /* 0x000fc800078e3cff */
[----:B------:R-:W-:Y:S02]  /*0580*/  ISETP.GT.U32.AND P2, PT, R4, R5, PT ;  /* 0x000000050400720c */ /* 0x000fe40003f44070 */
[----:B------:R-:W-:-:S11]  /*0590*/  ISETP.GE.AND P1, PT, R2, RZ, PT ;  /* 0x000000ff0200720c */ /* 0x000fd60003f26270 */
[-C--:B------:R-:W-:Y:S02]  /*05a0*/  @!P2 IADD3 R5, PT, PT, R5, -R4.reuse, RZ ;  /* 0x800000040505a210 */ /* 0x080fe40007ffe0ff */
[----:B------:R-:W-:Y:S02]  /*05b0*/  @!P2 IADD3 R6, PT, PT, R6, 0x1, RZ ;  /* 0x000000010606a810 */ /* 0x000fe40007ffe0ff */
[----:B------:R-:W-:Y:S02]  /*05c0*/  ISETP.GE.U32.AND P0, PT, R5, R4, PT ;  /* 0x000000040500720c */ /* 0x000fe40003f06070 */
[----:B------:R-:W-:-:S11]  /*05d0*/  ISETP.NE.AND P2, PT, R0, RZ, PT ;  /* 0x000000ff0000720c */ /* 0x000fd60003f45270 */
[----:B------:R-:W-:-:S05]  /*05e0*/  @P0 IADD3 R6, PT, PT, R6, 0x1, RZ ;  /* 0x0000000106060810 */ /* 0x000fca0007ffe0ff */
[----:B------:R-:W-:Y:S01]  /*05f0*/  @!P1 IMAD.MOV R6, RZ, RZ, -R6 ;  /* 0x000000ffff069224 */ /* 0x000fe200078e0a06 */
[----:B------:R-:W-:-:S04]  /*0600*/  @!P2 LOP3.LUT R6, RZ, R0, RZ, 0x33, !PT ;  /* 0x00000000ff06a212 */ /* 0x000fc800078e33ff */
[----:B------:R-:W-:Y:S01]  /*0610*/  IADD3 R7, PT, PT, -R6, RZ, RZ ;  /* 0x000000ff06077210 */ /* 0x000fe20007ffe1ff */
[----:B------:R-:W-:-:S04]  /*0620*/  IMAD R8, R3, R0, R6 ;  /* 0x0000000003087224 */ /* 0x000fc800078e0206 */
[----:B------:R-:W-:Y:S01]  /*0630*/  IMAD R7, R0, R7, R11 ;  /* 0x0000000700077224 */ /* 0x000fe200078e020b */
[----:B-1----:R-:W-:Y:S06]  /*0640*/  BRA.U !UP0, `(.L_x_0) ;  /* 0x0000000908687547 */ /* 0x002fec000b800000 */
[----:B------:R-:W-:Y:S01]  /*0650*/  UISETP.GE.U32.AND UP1, UPT, UR9, 0x10, UPT ;  /* 0x000000100900788c */ /* 0x000fe2000bf26070 */
[----:B------:R-:W-:Y:S01]  /*0660*/  IMAD R6, R3, R0, R7 ;  /* 0x0000000003067224 */ /* 0x000fe200078e0207 */
[----:B------:R-:W-:Y:S02]  /*0670*/  ULOP3.LUT UR10, UR9, 0xf, URZ, 0xc0, !UPT ;  /* 0x0000000f090a7892 */ /* 0x000fe4000f8ec0ff */
[----:B------:R-:W-:Y:S01]  /*0680*/  IMAD R9, R8, UR9, RZ ;  /* 0x0000000908097c24 */ /* 0x000fe2000f8e02ff */
[----:B------:R-:W-:Y:S01]  /*0690*/  MOV R12, RZ ;  /* 0x000000ff000c7202 */ /* 0x000fe20000000f00 */
[----:B------:R-:W-:Y:S01]  /*06a0*/  IMAD R6, R6, UR9, RZ ;  /* 0x0000000906067c24 */ /* 0x000fe2000f8e02ff */
[----:B------:R-:W-:Y:S01]  /*06b0*/  UISETP.NE.AND UP0, UPT, UR10, URZ, UPT ;  /* 0x000000ff0a00728c */ /* 0x000fe2000bf05270 */
[----:B------:R-:W-:Y:S01]  /*06c0*/  UMOV UR4, URZ ;  /* 0x000000ff00047c82 */ /* 0x000fe20008000000 */
[----:B------:R-:W-:Y:S09]  /*06d0*/  BRA.U !UP1, `(.L_x_1) ;  /* 0x0000000509147547 */ /* 0x000ff2000b800000 */
[----:B------:R-:W0:Y:S01]  /*06e0*/  LDCU.128 UR12, c[0x0][0x380] ;  /* 0x00007000ff0c77ac */ /* 0x000e220008000c00 */
[----:B------:R-:W-:Y:S02]  /*06f0*/  MOV R12, RZ ;  /* 0x000000ff000c7202 */ /* 0x000fe40000000f00 */
[----:B------:R-:W-:Y:S01]  /*0700*/  MOV R10, R6 ;  /* 0x00000006000a7202 */ /* 0x000fe20000000f00 */
[----:B------:R-:W-:Y:S01]  /*0710*/  ULOP3.LUT UR4, UR9, 0x7ffffff0, URZ, 0xc0, !UPT ;  /* 0x7ffffff009047892 */ /* 0x000fe2000f8ec0ff */
[----:B------:R-:W-:-:S03]  /*0720*/  MOV R11, R9 ;  /* 0x00000009000b7202 */ /* 0x000fc60000000f00 */
[----:B------:R-:W-:Y:S02]  /*0730*/  UIADD3 UR11, UPT, UPT, -UR4, URZ, URZ ;  /* 0x000000ff040b7290 */ /* 0x000fe4000fffe1ff */
[----:B0-----:R-:W-:Y:S02]  /*0740*/  UIADD3 UR7, UP1, UPT, UR12, 0x20, URZ ;  /* 0x000000200c077890 */ /* 0x001fe4000ff3e0ff */
[----:B------:R-:W-:Y:S02]  /*0750*/  UIADD3 UR5, UP2, UPT, UR14, 0x20, URZ ;  /* 0x000000200e057890 */ /* 0x000fe4000ff5e0ff */
[----:B------:R-:W-:Y:S02]  /*0760*/  UIADD3.X UR8, UPT, UPT, URZ, UR13, URZ, UP1, !UPT ;  /* 0x0000000dff087290 */ /* 0x000fe40008ffe4ff */
[----:B------:R-:W-:-:S12]  /*0770*/  UIADD3.X UR6, UPT, UPT, URZ, UR15, URZ, UP2, !UPT ;  /* 0x0000000fff067290 */ /* 0x000fd800097fe4ff */
.L_x_2:
[----:B------:R-:W-:Y:S01]  /*0780*/  MOV R5, UR8 ;  /* 0x0000000800057c02 */ /* 0x000fe20008000f00 */
[----:B------:R-:W-:Y:S01]  /*0790*/  IMAD.U32 R4, RZ, RZ, UR7 ;  /* 0x00000007ff047e24 */ /* 0x000fe2000f8e00ff */
[----:B------:R-:W-:Y:S02]  /*07a0*/  MOV R2, UR5 ;  /* 0x0000000500027c02 */ /* 0x000fe40008000f00 */
[----:B------:R-:W-:Y:S01]  /*07b0*/  MOV R3, UR6 ;  /* 0x0000000600037c02 */ /* 0x000fe20008000f00 */
[----:B------:R-:W-:-:S04]  /*07c0*/  IMAD.WIDE R4, R11, 0x4, R4 ;  /* 0x000000040b047825 */ /* 0x000fc800078e0204 */
[----:B------:R-:W-:Y:S01]  /*07d0*/  IMAD.WIDE R2, R10, 0x4, R2 ;  /* 0x000000040a027825 */ /* 0x000fe200078e0202 */
[----:B------:R-:W2:Y:S04]  /*07e0*/  LDG.E.CONSTANT R13, desc[UR16][R4.64+-0x20] ;  /* 0xffffe010040d7981 */ /* 0x000ea8000c1e9900 */
[----:B------:R-:W2:Y:S04]  /*07f0*/  LDG.E.CONSTANT R14, desc[UR16][R2.64+-0x20] ;  /* 0xffffe010020e7981 */ /* 0x000ea8000c1e9900 */
[----:B------:R-:W3:Y:S04]  /*0800*/  LDG.E.CONSTANT R25, desc[UR16][R4.64+-0x1c] ;  /* 0xffffe41004197981 */ /* 0x000ee8000c1e9900 */
[----:B------:R-:W3:Y:S04]  /*0810*/  LDG.E.CONSTANT R26, desc[UR16][R2.64+-0x1c] ;  /* 0xffffe410021a7981 */ /* 0x000ee8000c1e9900 */
[----:B------:R-:W4:Y:S04]  /*0820*/  LDG.E.CONSTANT R18, desc[UR16][R4.64+-0x18] ;  /* 0xffffe81004127981 */ /* 0x000f28000c1e9900 */
[----:B------:R-:W4:Y:S04]  /*0830*/  LDG.E.CONSTANT R19, desc[UR16][R2.64+-0x18] ;  /* 0xffffe81002137981 */ /* 0x000f28000c1e9900 */
[----:B------:R-:W5:Y:S04]  /*0840*/  LDG.E.CONSTANT R20, desc[UR16][R4.64+-0x14] ;  /* 0xffffec1004147981 */ /* 0x000f68000c1e9900 */
[----:B------:R-:W5:Y:S04]  /*0850*/  LDG.E.CONSTANT R21, desc[UR16][R2.64+-0x14] ;  /* 0xffffec1002157981 */ /* 0x000f68000c1e9900 */
[----:B------:R-:W5:Y:S04]  /*0860*/  LDG.E.CONSTANT R22, desc[UR16][R4.64+-0x10] ;  /* 0xfffff01004167981 */ /* 0x000f68000c1e9900 */
[----:B------:R-:W5:Y:S04]  /*0870*/  LDG.E.CONSTANT R23, desc[UR16][R2.64+-0x10] ;  /* 0xfffff01002177981 */ /* 0x000f68000c1e9900 */
[----:B------:R-:W5:Y:S04]  /*0880*/  LDG.E.CONSTANT R16, desc[UR16][R4.64+-0xc] ;  /* 0xfffff41004107981 */ /* 0x000f68000c1e9900 */
[----:B------:R-:W5:Y:S04]  /*0890*/  LDG.E.CONSTANT R17, desc[UR16][R2.64+-0xc] ;  /* 0xfffff41002117981 */ /* 0x000f68000c1e9900 */
[----:B------:R-:W5:Y:S04]  /*08a0*/  LDG.E.CONSTANT R15, desc[UR16][R2.64+-0x4] ;  /* 0xfffffc10020f7981 */ /* 0x000f68000c1e9900 */
[----:B------:R-:W5:Y:S01]  /*08b0*/  LDG.E.CONSTANT R27, desc[UR16][R2.64+0x1c] ;  /* 0x00001c10021b7981 */ /* 0x000f62000c1e9900 */
[----:B--2---:R-:W-:-:S03]  /*08c0*/  FFMA R24, R13, R14, R12 ;  /* 0x0000000e0d187223 */ /* 0x004fc6000000000c */
[----:B------:R-:W2:Y:S04]  /*08d0*/  LDG.E.CONSTANT R12, desc[UR16][R4.64+-0x8] ;  /* 0xfffff810040c7981 */ /* 0x000ea8000c1e9900 */
[----:B------:R-:W2:Y:S04]  /*08e0*/  LDG.E.CONSTANT R13, desc[UR16][R2.64+-0x8] ;  /* 0xfffff810020d7981 */ /* 0x000ea8000c1e9900 */
[----:B------:R-:W2:Y:S01]  /*08f0*/  LDG.E.CONSTANT R14, desc[UR16][R4.64+-0x4] ;  /* 0xfffffc10040e7981 */ /* 0x000ea2000c1e9900 */
[----:B---3--:R-:W-:-:S03]  /*0900*/  FFMA R25, R25, R26, R24 ;  /* 0x0000001a19197223 */ /* 0x008fc60000000018 */
[----:B------:R-:W3:Y:S01]  /*0910*/  LDG.E.CONSTANT R24, desc[UR16][R4.64+0x14] ;  /* 0x0000141004187981 */ /* 0x000ee2000c1e9900 */
[----:B----4-:R-:W-:-:S03]  /*0920*/  FFMA R25, R18, R19, R25 ;  /* 0x0000001312197223 */ /* 0x010fc60000000019 */
[----:B------:R-:W4:Y:S04]  /*0930*/  LDG.E.CONSTANT R19, desc[UR16][R4.64] ;  /* 0x0000001004137981 */ /* 0x000f28000c1e9900 */
[----:B------:R-:W4:Y:S01]  /*0940*/  LDG.E.CONSTANT R18, desc[UR16][R2.64] ;  /* 0x0000001002127981 */ /* 0x000f22000c1e9900 */
[----:B-----5:R-:W-:-:S03]  /*0950*/  FFMA R25, R20, R21, R25 ;  /* 0x0000001514197223 */ /* 0x020fc60000000019 */
[----:B------:R-:W5:Y:S04]  /*0960*/  LDG.E.CONSTANT R20, desc[UR16][R4.64+0x4] ;  /* 0x0000041004147981 */ /* 0x000f68000c1e9900 */
[----:B------:R-:W5:Y:S01]  /*0970*/  LDG.E.CONSTANT R21, desc[UR16][R2.64+0x4] ;  /* 0x0000041002157981 */ /* 0x000f62000c1e9900 */
[----:B------:R-:W-:-:S03]  /*0980*/  FFMA R25, R22, R23, R25 ;  /* 0x0000001716197223 */ /* 0x000fc60000000019 */
[----:B------:R-:W3:Y:S04]  /*0990*/  LDG.E.CONSTANT R22, desc[UR16][R4.64+0x8] ;  /* 0x0000081004167981 */ /* 0x000ee8000c1e9900 */
[----:B------:R-:W3:Y:S01]  /*09a0*/  LDG.E.CONSTANT R23, desc[UR16][R2.64+0x8] ;  /* 0x0000081002177981 */ /* 0x000ee2000c1e9900 */
[----:B------:R-:W-:-:S03]  /*09b0*/  FFMA R25, R16, R17, R25 ;  /* 0x0000001110197223 */ /* 0x000fc60000000019 */
[----:B------:R-:W3:Y:S04]  /*09c0*/  LDG.E.CONSTANT R16, desc[UR16][R4.64+0xc] ;  /* 0x00000c1004107981 */ /* 0x000ee8000c1e9900 */
[----:B------:R-:W3:Y:S04]  /*09d0*/  LDG.E.CONSTANT R17, desc[UR16][R2.64+0xc] ;  /* 0x00000c1002117981 */ /* 0x000ee8000c1e9900 */
[----:B------:R-:W3:Y:S01]  /*09e0*/  LDG.E.CONSTANT R26, desc[UR16][R4.64+0x1c] ;  /* 0x00001c10041a7981 */ /* 0x000ee2000c1e9900 */
[----:B--2---:R-:W-:-:S03]  /*09f0*/  FFMA R25, R12, R13, R25 ;  /* 0x0000000d0c197223 */ /* 0x004fc60000000019 */
[----:B------:R-:W2:Y:S04]  /*0a00*/  LDG.E.CONSTANT R12, desc[UR16][R4.64+0x10] ;  /* 0x00001010040c7981 */ /* 0x000ea8000c1e9900 */
[----:B------:R-:W2:Y:S01]  /*0a10*/  LDG.E.CONSTANT R13, desc[UR16][R2.64+0x10] ;  /* 0x00001010020d7981 */ /* 0x000ea2000c1e9900 */
[----:B------:R-:W-:-:S03]  /*0a20*/  FFMA R28, R14, R15, R25 ;  /* 0x0000000f0e1c7223 */ /* 0x000fc60000000019 */
[----:B------:R-:W2:Y:S04]  /*0a30*/  LDG.E.CONSTANT R25, desc[UR16][R2.64+0x14] ;  /* 0x0000141002197981 */ /* 0x000ea8000c1e9900 */
[----:B------:R-:W2:Y:S04]  /*0a40*/  LDG.E.CONSTANT R14, desc[UR16][R4.64+0x18] ;  /* 0x00001810040e7981 */ /* 0x000ea8000c1e9900 */
[----:B------:R-:W2:Y:S01]  /*0a50*/  LDG.E.CONSTANT R15, desc[UR16][R2.64+0x18] ;  /* 0x00001810020f7981 */ /* 0x000ea2000c1e9900 */
[----:B----4-:R-:W-:-:S04]  /*0a60*/  FFMA R19, R19, R18, R28 ;  /* 0x0000001213137223 */ /* 0x010fc8000000001c */
[----:B-----5:R-:W-:Y:S01]  /*0a70*/  FFMA R19, R20, R21, R19 ;  /* 0x0000001514137223 */ /* 0x020fe20000000013 */
[----:B------:R-:W-:-:S03]  /*0a80*/  UIADD3 UR11, UPT, UPT, UR11, 0x10, URZ ;  /* 0x000000100b0b7890 */ /* 0x000fc6000fffe0ff */
[----:B---3--:R-:W-:Y:S01]  /*0a90*/  FFMA R19, R22, R23, R19 ;  /* 0x0000001716137223 */ /* 0x008fe20000000013 */
[----:B------:R-:W-:-:S03]  /*0aa0*/  UISETP.NE.AND UP1, UPT, UR11, URZ, UPT ;  /* 0x000000ff0b00728c */ /* 0x000fc6000bf25270 */
[----:B------:R-:W-:Y:S01]  /*0ab0*/  FFMA R17, R16, R17, R19 ;  /* 0x0000001110117223 */ /* 0x000fe20000000013 */
[----:B------:R-:W-:Y:S02]  /*0ac0*/  IADD3 R11, PT, PT, R11, 0x10, RZ ;  /* 0x000000100b0b7810 */ /* 0x000fe40007ffe0ff */
[----:B------:R-:W-:Y:S01]  /*0ad0*/  IADD3 R10, PT, PT, R10, 0x10, RZ ;  /* 0x000000100a0a7810 */ /* 0x000fe20007ffe0ff */
[----:B--2---:R-:W-:-:S04]  /*0ae0*/  FFMA R13, R12, R13, R17 ;  /* 0x0000000d0c0d7223 */ /* 0x004fc80000000011 */
[----:B------:R-:W-:-:S04]  /*0af0*/  FFMA R13, R24, R25, R13 ;  /* 0x00000019180d7223 */ /* 0x000fc8000000000d */
[----:B------:R-:W-:-:S04]  /*0b00*/  FFMA R13, R14, R15, R13 ;  /* 0x0000000f0e0d7223 */ /* 0x000fc8000000000d */
[----:B------:R-:W-:Y:S01]  /*0b10*/  FFMA R12, R26, R27, R13 ;  /* 0x0000001b1a0c7223 */ /* 0x000fe2000000000d */
[----:B------:R-:W-:Y:S06]  /*0b20*/  BRA.U UP1, `(.L_x_2) ;  /* 0xfffffffd01147547 */ /* 0x000fec000b83ffff */
.L_x_1:
[----:B------:R-:W-:Y:S05]  /*0b30*/  BRA.U !UP0, `(.L_x_0) ;  /* 0x00000005082c7547 */ /* 0x000fea000b800000 */
[----:B------:R-:W-:Y:S02]  /*0b40*/  UISETP.GE.U32.AND UP0, UPT, UR10, 0x8, UPT ;  /* 0x000000080a00788c */ /* 0x000fe4000bf06070 */
[----:B------:R-:W-:-:S04]  /*0b50*/  ULOP3.LUT UR6, UR9, 0x7, URZ, 0xc0, !UPT ;  /* 0x0000000709067892 */ /* 0x000fc8000f8ec0ff */
[----:B------:R-:W-:-:S03]  /*0b60*/  UISETP.NE.AND UP1, UPT, UR6, URZ, UPT ;  /* 0x000000ff0600728c */ /* 0x000fc6000bf25270 */
[----:B------:R-:W-:Y:S08]  /*0b70*/  BRA.U !UP0, `(.L_x_3) ;  /* 0x00000001087c7547 */ /* 0x000ff0000b800000 */
[----:B------:R-:W0:Y:S01]  /*0b80*/  LDC.64 R4, c[0x0][0x380] ;  /* 0x0000e000ff047b82 */ /* 0x000e220000000a00 */
[----:B------:R-:W-:Y:S01]  /*0b90*/  IADD3 R11, PT, PT, R9, UR4, RZ ;  /* 0x00000004090b7c10 */ /* 0x000fe2000fffe0ff */
[----:B------:R-:W-:-:S06]  /*0ba0*/  VIADD R13, R6, UR4 ;  /* 0x00000004060d7c36 */ /* 0x000fcc0008000000 */
[----:B------:R-:W1:Y:S01]  /*0bb0*/  LDC.64 R2, c[0x0][0x388] ;  /* 0x0000e200ff027b82 */ /* 0x000e620000000a00 */
[----:B0-----:R-:W-:-:S05]  /*0bc0*/  IMAD.WIDE R4, R11, 0x4, R4 ;  /* 0x000000040b047825 */ /* 0x001fca00078e0204 */
[----:B------:R-:W2:Y:S01]  /*0bd0*/  LDG.E.CONSTANT R19, desc[UR16][R4.64] ;  /* 0x0000001004137981 */ /* 0x000ea2000c1e9900 */
[----:B-1----:R-:W-:-:S03]  /*0be0*/  IMAD.WIDE R2, R13, 0x4, R2 ;  /* 0x000000040d027825 */ /* 0x002fc600078e0202 */
[----:B------:R-:W3:Y:S04]  /*0bf0*/  LDG.E.CONSTANT R21, desc[UR16][R4.64+0x4] ;  /* 0x0000041004157981 */ /* 0x000ee8000c1e9900 */
[----:B------:R-:W2:Y:S04]  /*0c00*/  LDG.E.CONSTANT R18, desc[UR16][R2.64] ;  /* 0x0000001002127981 */ /* 0x000ea8000c1e9900 */
        /* <DEDUP_REMOVED lines=13> */
[----:B------:R-:W-:Y:S01]  /*0ce0*/  UIADD3 UR4, UPT, UPT, UR4, 0x8, URZ ;  /* 0x0000000804047890 */ /* 0x000fe2000fffe0ff */
[----:B--2---:R-:W-:-:S04]  /*0cf0*/  FFMA R18, R19, R18, R12 ;  /* 0x0000001213127223 */ /* 0x004fc8000000000c */
[----:B---3--:R-:W-:-:S04]  /*0d00*/  FFMA R18, R21, R20, R18 ;  /* 0x0000001415127223 */ /* 0x008fc80000000012 */
[----:B----4-:R-:W-:-:S04]  /*0d10*/  FFMA R18, R23, R22, R18 ;  /* 0x0000001617127223 */ /* 0x010fc80000000012 */
[----:B-----5:R-:W-:-:S04]  /*0d20*/  FFMA R25, R25, R24, R18 ;  /* 0x0000001819197223 */ /* 0x020fc80000000012 */
[----:B------:R-:W-:-:S04]  /*0d30*/  FFMA R16, R16, R17, R25 ;  /* 0x0000001110107223 */ /* 0x000fc80000000019 */
[----:B------:R-:W-:-:S04]  /*0d40*/  FFMA R13, R13, R14, R16 ;  /* 0x0000000e0d0d7223 */ /* 0x000fc80000000010 */
[----:B------:R-:W-:-:S04]  /*0d50*/  FFMA R10, R10, R11, R13 ;  /* 0x0000000b0a0a7223 */ /* 0x000fc8000000000d */
[----:B------:R-:W-:-:S07]  /*0d60*/  FFMA R12, R15, R26, R10 ;  /* 0x0000001a0f0c7223 */ /* 0x000fce000000000a */
.L_x_3:
[----:B------:R-:W-:Y:S05]  /*0d70*/  BRA.U !UP1, `(.L_x_0) ;  /* 0x00000001099c7547 */ /* 0x000fea000b800000 */
[----:B------:R-:W-:Y:S02]  /*0d80*/  UISETP.GE.U32.AND UP0, UPT, UR6, 0x4, UPT ;  /* 0x000000040600788c */ /* 0x000fe4000bf06070 */
[----:B------:R-:W-:-:S04]  /*0d90*/  ULOP3.LUT UR5, UR9, 0x3, URZ, 0xc0, !UPT ;  /* 0x0000000309057892 */ /* 0x000fc8000f8ec0ff */
[----:B------:R-:W-:-:S03]  /*0da0*/  UISETP.NE.AND UP1, UPT, UR5, URZ, UPT ;  /* 0x000000ff0500728c */ /* 0x000fc6000bf25270 */
[----:B------:R-:W-:Y:S08]  /*0db0*/  BRA.U !UP0, `(.L_x_4) ;  /* 0x00000001084c7547 */ /* 0x000ff0000b800000 */
[----:B------:R-:W0:Y:S01]  /*0dc0*/  LDC.64 R2, c[0x0][0x380] ;  /* 0x0000e000ff027b82 */ /* 0x000e220000000a00 */
[----:B------:R-:W-:Y:S02]  /*0dd0*/  IADD3 R11, PT, PT, R9, UR4, RZ ;  /* 0x00000004090b7c10 */ /* 0x000fe4000fffe0ff */
[----:B------:R-:W-:-:S05]  /*0de0*/  IADD3 R13, PT, PT, R6, UR4, RZ ;  /* 0x00000004060d7c10 */ /* 0x000fca000fffe0ff */
[----:B------:R-:W1:Y:S01]  /*0df0*/  LDC.64 R4, c[0x0][0x388] ;  /* 0x0000e200ff047b82 */ /* 0x000e620000000a00 */
[----:B0-----:R-:W-:-:S05]  /*0e00*/  IMAD.WIDE R2, R11, 0x4, R2 ;  /* 0x000000040b027825 */ /* 0x001fca00078e0202 */
[----:B------:R-:W2:Y:S01]  /*0e10*/  LDG.E.CONSTANT R11, desc[UR16][R2.64] ;  /* 0x00000010020b7981 */ /* 0x000ea2000c1e9900 */
[----:B-1----:R-:W-:-:S03]  /*0e20*/  IMAD.WIDE R4, R13, 0x4, R4 ;  /* 0x000000040d047825 */ /* 0x002fc600078e0204 */
[----:B------:R-:W3:Y:S04]  /*0e30*/  LDG.E.CONSTANT R15, desc[UR16][R2.64+0x8] ;  /* 0x00000810020f7981 */ /* 0x000ee8000c1e9900 */
[----:B------:R-:W2:Y:S04]  /*0e40*/  LDG.E.CONSTANT R10, desc[UR16][R4.64] ;  /* 0x00000010040a7981 */ /* 0x000ea8000c1e9900 */
[----:B------:R-:W4:Y:S04]  /*0e50*/  LDG.E.CONSTANT R13, desc[UR16][R2.64+0x4] ;  /* 0x00000410020d7981 */ /* 0x000f28000c1e9900 */
[----:B------:R-:W4:Y:S04]  /*0e60*/  LDG.E.CONSTANT R14, desc[UR16][R4.64+0x4] ;  /* 0x00000410040e7981 */ /* 0x000f28000c1e9900 */
[----:B------:R-:W3:Y:S04]  /*0e70*/  LDG.E.CONSTANT R16, desc[UR16][R4.64+0x8] ;  /* 0x0000081004107981 */ /* 0x000ee8000c1e9900 */
[----:B------:R-:W5:Y:S04]  /*0e80*/  LDG.E.CONSTANT R17, desc[UR16][R2.64+0xc] ;  /* 0x00000c1002117981 */ /* 0x000f68000c1e9900 */
[----:B------:R-:W5:Y:S01]  /*0e90*/  LDG.E.CONSTANT R18, desc[UR16][R4.64+0xc] ;  /* 0x00000c1004127981 */ /* 0x000f62000c1e9900 */
[----:B------:R-:W-:Y:S01]  /*0ea0*/  UIADD3 UR4, UPT, UPT, UR4, 0x4, URZ ;  /* 0x0000000404047890 */ /* 0x000fe2000fffe0ff */
[----:B--2---:R-:W-:-:S04]  /*0eb0*/  FFMA R10, R11, R10, R12 ;  /* 0x0000000a0b0a7223 */ /* 0x004fc8000000000c */
[----:B----4-:R-:W-:-:S04]  /*0ec0*/  FFMA R10, R13, R14, R10 ;  /* 0x0000000e0d0a7223 */ /* 0x010fc8000000000a */
[----:B---3--:R-:W-:-:S04]  /*0ed0*/  FFMA R10, R15, R16, R10 ;  /* 0x000000100f0a7223 */ /* 0x008fc8000000000a */
[----:B-----5:R-:W-:-:S07]  /*0ee0*/  FFMA R12, R17, R18, R10 ;  /* 0x00000012110c7223 */ /* 0x020fce000000000a */
.L_x_4:
[----:B------:R-:W-:Y:S05]  /*0ef0*/  BRA.U !UP1, `(.L_x_0) ;  /* 0x00000001093c7547 */ /* 0x000fea000b800000 */
[----:B------:R-:W0:Y:S01]  /*0f00*/  LDC.64 R14, c[0x0][0x380] ;  /* 0x0000e000ff0e7b82 */ /* 0x000e220000000a00 */
[----:B------:R-:W-:Y:S01]  /*0f10*/  IADD3 R13, PT, PT, R6, UR4, RZ ;  /* 0x00000004060d7c10 */ /* 0x000fe2000fffe0ff */
[----:B------:R-:W-:Y:S01]  /*0f20*/  UIADD3 UR5, UPT, UPT, -UR5, URZ, URZ ;  /* 0x000000ff05057290 */ /* 0x000fe2000fffe1ff */
[----:B------:R-:W-:-:S05]  /*0f30*/  IADD3 R9, PT, PT, R9, UR4, RZ ;  /* 0x0000000409097c10 */ /* 0x000fca000fffe0ff */
[----:B------:R-:W1:Y:S06]  /*0f40*/  LDC.64 R10, c[0x0][0x388] ;  /* 0x0000e200ff0a7b82 */ /* 0x000e6c0000000a00 */
.L_x_5:
[----:B-1----:R-:W-:-:S04]  /*0f50*/  IMAD.WIDE R2, R13, 0x4, R10 ;  /* 0x000000040d027825 */ /* 0x002fc800078e020a */
[----:B0-----:R-:W-:Y:S02]  /*0f60*/  IMAD.WIDE R4, R9, 0x4, R14 ;  /* 0x0000000409047825 */ /* 0x001fe400078e020e */
[----:B------:R-:W2:Y:S04]  /*0f70*/  LDG.E.CONSTANT R2, desc[UR16][R2.64] ;  /* 0x0000001002027981 */ /* 0x000ea8000c1e9900 */
[----:B------:R-:W2:Y:S01]  /*0f80*/  LDG.E.CONSTANT R5, desc[UR16][R4.64] ;  /* 0x0000001004057981 */ /* 0x000ea2000c1e9900 */
[----:B------:R-:W-:Y:S01]  /*0f90*/  UIADD3 UR5, UPT, UPT, UR5, 0x1, URZ ;  /* 0x0000000105057890 */ /* 0x000fe2000fffe0ff */
[----:B------:R-:W-:Y:S02]  /*0fa0*/  IADD3 R13, PT, PT, R13, 0x1, RZ ;  /* 0x000000010d0d7810 */ /* 0x000fe40007ffe0ff */
[----:B------:R-:W-:Y:S01]  /*0fb0*/  IADD3 R9, PT, PT, R9, 0x1, RZ ;  /* 0x0000000109097810 */ /* 0x000fe20007ffe0ff */
[----:B------:R-:W-:Y:S01]  /*0fc0*/  UISETP.NE.AND UP0, UPT, UR5, URZ, UPT ;  /* 0x000000ff0500728c */ /* 0x000fe2000bf05270 */
[----:B--2---:R-:W-:-:S08]  /*0fd0*/  FFMA R12, R5, R2, R12 ;  /* 0x00000002050c7223 */ /* 0x004fd0000000000c */
[----:B------:R-:W-:Y:S05]  /*0fe0*/  BRA.U UP0, `(.L_x_5) ;  /* 0xfffffffd00d87547 */ /* 0x000fea000b83ffff */
.L_x_0:
[----:B------:R-:W0:Y:S01]  /*0ff0*/  LDC.64 R2, c[0x0][0x390] ;  /* 0x0000e400ff027b82 */ /* 0x000e220000000a00 */
[----:B------:R-:W-:-:S04]  /*1000*/  IMAD R7, R8, R0, R7 ;  /* 0x0000000008077224 */ /* 0x000fc800078e0207 */
[----:B0-----:R-:W-:-:S05]  /*1010*/  IMAD.WIDE R2, R7, 0x4, R2 ;  /* 0x0000000407027825 */ /* 0x001fca00078e0202 */
[----:B------:R-:W-:Y:S01]  /*1020*/  STG.E desc[UR16][R2.64], R12 ;  /* 0x0000000c02007986 */ /* 0x000fe2000c101910 */
[----:B------:R-:W-:Y:S05]  /*1030*/  EXIT ;  /* 0x000000000000794d */ /* 0x000fea0003800000 */
.L_x_6:
[----:B------:R-:W-:-:S00]  /*1040*/  BRA `(.L_x_6) ;  /* 0xfffffffc00fc7947 */ /* 0x000fc0000383ffff */
[----:B------:R-:W-:-:S00]  /*1050*/  NOP ;  /* 0x0000000000007918 */ /* 0x000fc00000000000 */
        /* <DEDUP_REMOVED lines=10> */
.L_x_7:


//--------------------- .nv.shared.reserved.0     --------------------------
	.section	.nv.shared.reserved.0,"aw",@nobits
	.weak		__nv_reservedSMEM_offset_0_alias
	.size		__nv_reservedSMEM_offset_0_alias, 0, 64
	.other		__nv_reservedSMEM_offset_0_alias,@"STO_CUDA_RESERVED_SHARED STV_DEFAULT"
__nv_reservedSMEM_offset_0_alias:
	.zero		0
	.zero		64


//--------------------- .nv.constant0._Z23naive_attention_forwardPKfS0_Pfiiii --------------------------
	.section	.nv.constant0._Z23naive_attention_forwardPKfS0_Pfiiii,"a",@progbits
	.sectionflags	@""
	.align	4
.nv.constant0._Z23naive_attention_forwardPKfS0_Pfiiii:
	.zero		936


//--------------------- SYMBOLS --------------------------

	.type		.nv.reservedSmem.offset0,@object
	.size		.nv.reservedSmem.offset0,0x4
